//
// Generated by NVIDIA NVVM Compiler
//
// Compiler Build ID: CL-36424714
// Cuda compilation tools, release 13.0, V13.0.88
// Based on NVVM 20.0.0
//

.version 9.0
.target sm_100
.address_size 64

	// .globl	_Z25csrMatrixVectorMultKernelPKjS0_PKfS2_Pfj

.visible .entry _Z25csrMatrixVectorMultKernelPKjS0_PKfS2_Pfj(
	.param .u64 .ptr .align 1 _Z25csrMatrixVectorMultKernelPKjS0_PKfS2_Pfj_param_0,
	.param .u64 .ptr .align 1 _Z25csrMatrixVectorMultKernelPKjS0_PKfS2_Pfj_param_1,
	.param .u64 .ptr .align 1 _Z25csrMatrixVectorMultKernelPKjS0_PKfS2_Pfj_param_2,
	.param .u64 .ptr .align 1 _Z25csrMatrixVectorMultKernelPKjS0_PKfS2_Pfj_param_3,
	.param .u64 .ptr .align 1 _Z25csrMatrixVectorMultKernelPKjS0_PKfS2_Pfj_param_4,
	.param .u32 _Z25csrMatrixVectorMultKernelPKjS0_PKfS2_Pfj_param_5
)
{
	.reg .pred 	%p<11>;
	.reg .b32 	%r<62>;
	.reg .b32 	%f<112>;
	.reg .b64 	%rd<98>;

	ld.param.u64 	%rd16, [_Z25csrMatrixVectorMultKernelPKjS0_PKfS2_Pfj_param_0];
	ld.param.u64 	%rd18, [_Z25csrMatrixVectorMultKernelPKjS0_PKfS2_Pfj_param_1];
	ld.param.u64 	%rd19, [_Z25csrMatrixVectorMultKernelPKjS0_PKfS2_Pfj_param_2];
	ld.param.u64 	%rd20, [_Z25csrMatrixVectorMultKernelPKjS0_PKfS2_Pfj_param_3];
	ld.param.u64 	%rd17, [_Z25csrMatrixVectorMultKernelPKjS0_PKfS2_Pfj_param_4];
	ld.param.u32 	%r21, [_Z25csrMatrixVectorMultKernelPKjS0_PKfS2_Pfj_param_5];
	cvta.to.global.u64 	%rd1, %rd20;
	cvta.to.global.u64 	%rd2, %rd18;
	cvta.to.global.u64 	%rd3, %rd19;
	mov.u32 	%r22, %ctaid.x;
	mov.u32 	%r23, %ntid.x;
	mov.u32 	%r24, %tid.x;
	mad.lo.s32 	%r1, %r22, %r23, %r24;
	setp.ge.u32 	%p1, %r1, %r21;
	@%p1 bra 	$L__BB0_15;
	cvta.to.global.u64 	%rd21, %rd16;
	mul.wide.u32 	%rd22, %r1, 4;
	add.s64 	%rd23, %rd21, %rd22;
	ld.global.u32 	%r58, [%rd23];
	ld.global.u32 	%r3, [%rd23+4];
	setp.ge.u32 	%p2, %r58, %r3;
	mov.f32 	%f111, 0f00000000;
	@%p2 bra 	$L__BB0_14;
	sub.s32 	%r4, %r3, %r58;
	and.b32  	%r5, %r4, 15;
	sub.s32 	%r25, %r58, %r3;
	setp.gt.u32 	%p3, %r25, -16;
	mov.f32 	%f111, 0f00000000;
	@%p3 bra 	$L__BB0_5;
	and.b32  	%r26, %r4, -16;
	neg.s32 	%r56, %r26;
	mul.wide.u32 	%rd24, %r58, 4;
	add.s64 	%rd25, %rd24, 32;
	add.s64 	%rd95, %rd3, %rd25;
	add.s64 	%rd94, %rd2, %rd25;
	mov.f32 	%f111, 0f00000000;
$L__BB0_4:
	.pragma "nounroll";
	ld.global.f32 	%f18, [%rd95+-32];
	ld.global.u32 	%r27, [%rd94+-32];
	mul.wide.u32 	%rd26, %r27, 4;
	add.s64 	%rd27, %rd1, %rd26;
	ld.global.f32 	%f19, [%rd27];
	fma.rn.f32 	%f20, %f18, %f19, %f111;
	ld.global.f32 	%f21, [%rd95+-28];
	ld.global.u32 	%r28, [%rd94+-28];
	mul.wide.u32 	%rd28, %r28, 4;
	add.s64 	%rd29, %rd1, %rd28;
	ld.global.f32 	%f22, [%rd29];
	fma.rn.f32 	%f23, %f21, %f22, %f20;
	ld.global.f32 	%f24, [%rd95+-24];
	ld.global.u32 	%r29, [%rd94+-24];
	mul.wide.u32 	%rd30, %r29, 4;
	add.s64 	%rd31, %rd1, %rd30;
	ld.global.f32 	%f25, [%rd31];
	fma.rn.f32 	%f26, %f24, %f25, %f23;
	ld.global.f32 	%f27, [%rd95+-20];
	ld.global.u32 	%r30, [%rd94+-20];
	mul.wide.u32 	%rd32, %r30, 4;
	add.s64 	%rd33, %rd1, %rd32;
	ld.global.f32 	%f28, [%rd33];
	fma.rn.f32 	%f29, %f27, %f28, %f26;
	ld.global.f32 	%f30, [%rd95+-16];
	ld.global.u32 	%r31, [%rd94+-16];
	mul.wide.u32 	%rd34, %r31, 4;
	add.s64 	%rd35, %rd1, %rd34;
	ld.global.f32 	%f31, [%rd35];
	fma.rn.f32 	%f32, %f30, %f31, %f29;
	ld.global.f32 	%f33, [%rd95+-12];
	ld.global.u32 	%r32, [%rd94+-12];
	mul.wide.u32 	%rd36, %r32, 4;
	add.s64 	%rd37, %rd1, %rd36;
	ld.global.f32 	%f34, [%rd37];
	fma.rn.f32 	%f35, %f33, %f34, %f32;
	ld.global.f32 	%f36, [%rd95+-8];
	ld.global.u32 	%r33, [%rd94+-8];
	mul.wide.u32 	%rd38, %r33, 4;
	add.s64 	%rd39, %rd1, %rd38;
	ld.global.f32 	%f37, [%rd39];
	fma.rn.f32 	%f38, %f36, %f37, %f35;
	ld.global.f32 	%f39, [%rd95+-4];
	ld.global.u32 	%r34, [%rd94+-4];
	mul.wide.u32 	%rd40, %r34, 4;
	add.s64 	%rd41, %rd1, %rd40;
	ld.global.f32 	%f40, [%rd41];
	fma.rn.f32 	%f41, %f39, %f40, %f38;
	ld.global.f32 	%f42, [%rd95];
	ld.global.u32 	%r35, [%rd94];
	mul.wide.u32 	%rd42, %r35, 4;
	add.s64 	%rd43, %rd1, %rd42;
	ld.global.f32 	%f43, [%rd43];
	fma.rn.f32 	%f44, %f42, %f43, %f41;
	ld.global.f32 	%f45, [%rd95+4];
	ld.global.u32 	%r36, [%rd94+4];
	mul.wide.u32 	%rd44, %r36, 4;
	add.s64 	%rd45, %rd1, %rd44;
	ld.global.f32 	%f46, [%rd45];
	fma.rn.f32 	%f47, %f45, %f46, %f44;
	ld.global.f32 	%f48, [%rd95+8];
	ld.global.u32 	%r37, [%rd94+8];
	mul.wide.u32 	%rd46, %r37, 4;
	add.s64 	%rd47, %rd1, %rd46;
	ld.global.f32 	%f49, [%rd47];
	fma.rn.f32 	%f50, %f48, %f49, %f47;
	ld.global.f32 	%f51, [%rd95+12];
	ld.global.u32 	%r38, [%rd94+12];
	mul.wide.u32 	%rd48, %r38, 4;
	add.s64 	%rd49, %rd1, %rd48;
	ld.global.f32 	%f52, [%rd49];
	fma.rn.f32 	%f53, %f51, %f52, %f50;
	ld.global.f32 	%f54, [%rd95+16];
	ld.global.u32 	%r39, [%rd94+16];
	mul.wide.u32 	%rd50, %r39, 4;
	add.s64 	%rd51, %rd1, %rd50;
	ld.global.f32 	%f55, [%rd51];
	fma.rn.f32 	%f56, %f54, %f55, %f53;
	ld.global.f32 	%f57, [%rd95+20];
	ld.global.u32 	%r40, [%rd94+20];
	mul.wide.u32 	%rd52, %r40, 4;
	add.s64 	%rd53, %rd1, %rd52;
	ld.global.f32 	%f58, [%rd53];
	fma.rn.f32 	%f59, %f57, %f58, %f56;
	ld.global.f32 	%f60, [%rd95+24];
	ld.global.u32 	%r41, [%rd94+24];
	mul.wide.u32 	%rd54, %r41, 4;
	add.s64 	%rd55, %rd1, %rd54;
	ld.global.f32 	%f61, [%rd55];
	fma.rn.f32 	%f62, %f60, %f61, %f59;
	ld.global.f32 	%f63, [%rd95+28];
	ld.global.u32 	%r42, [%rd94+28];
	mul.wide.u32 	%rd56, %r42, 4;
	add.s64 	%rd57, %rd1, %rd56;
	ld.global.f32 	%f64, [%rd57];
	fma.rn.f32 	%f111, %f63, %f64, %f62;
	add.s32 	%r58, %r58, 16;
	add.s32 	%r56, %r56, 16;
	add.s64 	%rd95, %rd95, 64;
	add.s64 	%rd94, %rd94, 64;
	setp.ne.s32 	%p4, %r56, 0;
	@%p4 bra 	$L__BB0_4;
$L__BB0_5:
	setp.eq.s32 	%p5, %r5, 0;
	@%p5 bra 	$L__BB0_14;
	and.b32  	%r12, %r4, 7;
	setp.lt.u32 	%p6, %r5, 8;
	@%p6 bra 	$L__BB0_8;
	mul.wide.u32 	%rd58, %r58, 4;
	add.s64 	%rd59, %rd3, %rd58;
	ld.global.f32 	%f66, [%rd59];
	add.s64 	%rd60, %rd2, %rd58;
	ld.global.u32 	%r43, [%rd60];
	mul.wide.u32 	%rd61, %r43, 4;
	add.s64 	%rd62, %rd1, %rd61;
	ld.global.f32 	%f67, [%rd62];
	fma.rn.f32 	%f68, %f66, %f67, %f111;
	ld.global.f32 	%f69, [%rd59+4];
	ld.global.u32 	%r44, [%rd60+4];
	mul.wide.u32 	%rd63, %r44, 4;
	add.s64 	%rd64, %rd1, %rd63;
	ld.global.f32 	%f70, [%rd64];
	fma.rn.f32 	%f71, %f69, %f70, %f68;
	ld.global.f32 	%f72, [%rd59+8];
	ld.global.u32 	%r45, [%rd60+8];
	mul.wide.u32 	%rd65, %r45, 4;
	add.s64 	%rd66, %rd1, %rd65;
	ld.global.f32 	%f73, [%rd66];
	fma.rn.f32 	%f74, %f72, %f73, %f71;
	ld.global.f32 	%f75, [%rd59+12];
	ld.global.u32 	%r46, [%rd60+12];
	mul.wide.u32 	%rd67, %r46, 4;
	add.s64 	%rd68, %rd1, %rd67;
	ld.global.f32 	%f76, [%rd68];
	fma.rn.f32 	%f77, %f75, %f76, %f74;
	ld.global.f32 	%f78, [%rd59+16];
	ld.global.u32 	%r47, [%rd60+16];
	mul.wide.u32 	%rd69, %r47, 4;
	add.s64 	%rd70, %rd1, %rd69;
	ld.global.f32 	%f79, [%rd70];
	fma.rn.f32 	%f80, %f78, %f79, %f77;
	ld.global.f32 	%f81, [%rd59+20];
	ld.global.u32 	%r48, [%rd60+20];
	mul.wide.u32 	%rd71, %r48, 4;
	add.s64 	%rd72, %rd1, %rd71;
	ld.global.f32 	%f82, [%rd72];
	fma.rn.f32 	%f83, %f81, %f82, %f80;
	ld.global.f32 	%f84, [%rd59+24];
	ld.global.u32 	%r49, [%rd60+24];
	mul.wide.u32 	%rd73, %r49, 4;
	add.s64 	%rd74, %rd1, %rd73;
	ld.global.f32 	%f85, [%rd74];
	fma.rn.f32 	%f86, %f84, %f85, %f83;
	ld.global.f32 	%f87, [%rd59+28];
	ld.global.u32 	%r50, [%rd60+28];
	mul.wide.u32 	%rd75, %r50, 4;
	add.s64 	%rd76, %rd1, %rd75;
	ld.global.f32 	%f88, [%rd76];
	fma.rn.f32 	%f111, %f87, %f88, %f86;
	add.s32 	%r58, %r58, 8;
$L__BB0_8:
	setp.eq.s32 	%p7, %r12, 0;
	@%p7 bra 	$L__BB0_14;
	and.b32  	%r15, %r4, 3;
	setp.lt.u32 	%p8, %r12, 4;
	@%p8 bra 	$L__BB0_11;
	mul.wide.u32 	%rd77, %r58, 4;
	add.s64 	%rd78, %rd3, %rd77;
	ld.global.f32 	%f90, [%rd78];
	add.s64 	%rd79, %rd2, %rd77;
	ld.global.u32 	%r51, [%rd79];
	mul.wide.u32 	%rd80, %r51, 4;
	add.s64 	%rd81, %rd1, %rd80;
	ld.global.f32 	%f91, [%rd81];
	fma.rn.f32 	%f92, %f90, %f91, %f111;
	ld.global.f32 	%f93, [%rd78+4];
	ld.global.u32 	%r52, [%rd79+4];
	mul.wide.u32 	%rd82, %r52, 4;
	add.s64 	%rd83, %rd1, %rd82;
	ld.global.f32 	%f94, [%rd83];
	fma.rn.f32 	%f95, %f93, %f94, %f92;
	ld.global.f32 	%f96, [%rd78+8];
	ld.global.u32 	%r53, [%rd79+8];
	mul.wide.u32 	%rd84, %r53, 4;
	add.s64 	%rd85, %rd1, %rd84;
	ld.global.f32 	%f97, [%rd85];
	fma.rn.f32 	%f98, %f96, %f97, %f95;
	ld.global.f32 	%f99, [%rd78+12];
	ld.global.u32 	%r54, [%rd79+12];
	mul.wide.u32 	%rd86, %r54, 4;
	add.s64 	%rd87, %rd1, %rd86;
	ld.global.f32 	%f100, [%rd87];
	fma.rn.f32 	%f111, %f99, %f100, %f98;
	add.s32 	%r58, %r58, 4;
$L__BB0_11:
	setp.eq.s32 	%p9, %r15, 0;
	@%p9 bra 	$L__BB0_14;
	mul.wide.u32 	%rd88, %r58, 4;
	add.s64 	%rd97, %rd2, %rd88;
	add.s64 	%rd96, %rd3, %rd88;
	neg.s32 	%r61, %r15;
$L__BB0_13:
	.pragma "nounroll";
	ld.global.f32 	%f101, [%rd96];
	ld.global.u32 	%r55, [%rd97];
	mul.wide.u32 	%rd89, %r55, 4;
	add.s64 	%rd90, %rd1, %rd89;
	ld.global.f32 	%f102, [%rd90];
	fma.rn.f32 	%f111, %f101, %f102, %f111;
	add.s64 	%rd97, %rd97, 4;
	add.s64 	%rd96, %rd96, 4;
	add.s32 	%r61, %r61, 1;
	setp.ne.s32 	%p10, %r61, 0;
	@%p10 bra 	$L__BB0_13;
$L__BB0_14:
	cvta.to.global.u64 	%rd91, %rd17;
	add.s64 	%rd93, %rd91, %rd22;
	st.global.f32 	[%rd93], %f111;
$L__BB0_15:
	ret;

}
	// .globl	_Z34csrMatrixVectorMultKernelReductionPKjS0_PKfS2_Pfj
.visible .entry _Z34csrMatrixVectorMultKernelReductionPKjS0_PKfS2_Pfj(
	.param .u64 .ptr .align 1 _Z34csrMatrixVectorMultKernelReductionPKjS0_PKfS2_Pfj_param_0,
	.param .u64 .ptr .align 1 _Z34csrMatrixVectorMultKernelReductionPKjS0_PKfS2_Pfj_param_1,
	.param .u64 .ptr .align 1 _Z34csrMatrixVectorMultKernelReductionPKjS0_PKfS2_Pfj_param_2,
	.param .u64 .ptr .align 1 _Z34csrMatrixVectorMultKernelReductionPKjS0_PKfS2_Pfj_param_3,
	.param .u64 .ptr .align 1 _Z34csrMatrixVectorMultKernelReductionPKjS0_PKfS2_Pfj_param_4,
	.param .u32 _Z34csrMatrixVectorMultKernelReductionPKjS0_PKfS2_Pfj_param_5
)
{


	ret;

}


// ===== COMPILED SASS (sm_100) =====

	.target	sm_100

	.elftype	@"ET_EXEC"


//--------------------- .note.nv.tkinfo           --------------------------
	.section	.note.nv.tkinfo,"",@"SHT_NOTE"
	.sectionflags	@"SHF_NOTE_NV_TKINFO"
	.tkinfo
        /*0018*/ 	.word	0x00000002
        /*0030*/ 	.string	""
        /*0030*/ 	.string	"ptxas"
        /*0030*/ 	.string	"Cuda compilation tools, release 13.0, V13.0.88"
        /*0030*/ 	.string	"Build cuda_13.0.r13.0/compiler.36424714_0"
        /*0030*/ 	.string	"-arch sm_100 -m 64 "



//--------------------- .note.nv.cuinfo           --------------------------
	.section	.note.nv.cuinfo,"",@"SHT_NOTE"
	.sectionflags	@"SHF_NOTE_NV_CUINFO"
        /*0018*/ 	.short	0x0002
        /*001a*/ 	.short	0x0064
        /*001c*/ 	.short	0x0082
	.zero		2


//--------------------- .nv.info                  --------------------------
	.section	.nv.info,"",@"SHT_CUDA_INFO"
	.align	4


	//----- nvinfo : EIATTR_REGCOUNT
	.align		4
        /*0000*/ 	.byte	0x04, 0x2f
        /*0002*/ 	.short	(.L_1 - .L_0)
	.align		4
.L_0:
        /*0004*/ 	.word	index@(_Z25csrMatrixVectorMultKernelPKjS0_PKfS2_Pfj)
        /*0008*/ 	.word	0x00000020


	//----- nvinfo : EIATTR_FRAME_SIZE
	.align		4
.L_1:
        /*000c*/ 	.byte	0x04, 0x11
        /*000e*/ 	.short	(.L_3 - .L_2)
	.align		4
.L_2:
        /*0010*/ 	.word	index@(_Z25csrMatrixVectorMultKernelPKjS0_PKfS2_Pfj)
        /*0014*/ 	.word	0x00000000


	//----- nvinfo : EIATTR_REGCOUNT
	.align		4
.L_3:
        /*0018*/ 	.byte	0x04, 0x2f
        /*001a*/ 	.short	(.L_5 - .L_4)
	.align		4
.L_4:
        /*001c*/ 	.word	index@(_Z34csrMatrixVectorMultKernelReductionPKjS0_PKfS2_Pfj)
        /*0020*/ 	.word	0x00000004


	//----- nvinfo : EIATTR_FRAME_SIZE
	.align		4
.L_5:
        /*0024*/ 	.byte	0x04, 0x11
        /*0026*/ 	.short	(.L_7 - .L_6)
	.align		4
.L_6:
        /*0028*/ 	.word	index@(_Z34csrMatrixVectorMultKernelReductionPKjS0_PKfS2_Pfj)
        /*002c*/ 	.word	0x00000000


	//----- nvinfo : EIATTR_MIN_STACK_SIZE
	.align		4
.L_7:
        /*0030*/ 	.byte	0x04, 0x12
        /*0032*/ 	.short	(.L_9 - .L_8)
	.align		4
.L_8:
        /*0034*/ 	.word	index@(_Z34csrMatrixVectorMultKernelReductionPKjS0_PKfS2_Pfj)
        /*0038*/ 	.word	0x00000000


	//----- nvinfo : EIATTR_MIN_STACK_SIZE
	.align		4
.L_9:
        /*003c*/ 	.byte	0x04, 0x12
        /*003e*/ 	.short	(.L_11 - .L_10)
	.align		4
.L_10:
        /*0040*/ 	.word	index@(_Z25csrMatrixVectorMultKernelPKjS0_PKfS2_Pfj)
        /*0044*/ 	.word	0x00000000
.L_11:


//--------------------- .nv.compat                --------------------------
	.section	.nv.compat,"",@"SHT_CUDA_COMPAT_INFO"
	.align	4
        /*0000*/ 	.byte	0x02, 0x09, 0x00, 0x00, 0x02, 0x02, 0x01, 0x00, 0x02, 0x05, 0x05, 0x00, 0x03, 0x07, 0x01, 0x01
        /*0010*/ 	.byte	0x02, 0x03, 0x00, 0x00, 0x02, 0x06, 0x01, 0x00, 0x04, 0x0b, 0x08, 0x00, 0x09, 0x00, 0x00, 0x00
        /*0020*/ 	.byte	0x00, 0x00, 0x00, 0x00


//--------------------- .nv.info._Z34csrMatrixVectorMultKernelReductionPKjS0_PKfS2_Pfj --------------------------
	.section	.nv.info._Z34csrMatrixVectorMultKernelReductionPKjS0_PKfS2_Pfj,"",@"SHT_CUDA_INFO"
	.sectionflags	@""
	.align	4


	//----- nvinfo : EIATTR_CUDA_API_VERSION
	.align		4
        /*0000*/ 	.byte	0x04, 0x37
        /*0002*/ 	.short	(.L_13 - .L_12)
.L_12:
        /*0004*/ 	.word	0x00000082


	//----- nvinfo : EIATTR_KPARAM_INFO
	.align		4
.L_13:
        /*0008*/ 	.byte	0x04, 0x17
        /*000a*/ 	.short	(.L_15 - .L_14)
.L_14:
        /*000c*/ 	.word	0x00000000
        /*0010*/ 	.short	0x0005
        /*0012*/ 	.short	0x0028
        /*0014*/ 	.byte	0x00, 0xf0, 0x11, 0x00


	//----- nvinfo : EIATTR_KPARAM_INFO
	.align		4
.L_15:
        /*0018*/ 	.byte	0x04, 0x17
        /*001a*/ 	.short	(.L_17 - .L_16)
.L_16:
        /*001c*/ 	.word	0x00000000
        /*0020*/ 	.short	0x0004
        /*0022*/ 	.short	0x0020
        /*0024*/ 	.byte	0x00, 0xf5, 0x21, 0x00


	//----- nvinfo : EIATTR_KPARAM_INFO
	.align		4
.L_17:
        /*0028*/ 	.byte	0x04, 0x17
        /*002a*/ 	.short	(.L_19 - .L_18)
.L_18:
        /*002c*/ 	.word	0x00000000
        /*0030*/ 	.short	0x0003
        /*0032*/ 	.short	0x0018
        /*0034*/ 	.byte	0x00, 0xf5, 0x21, 0x00


	//----- nvinfo : EIATTR_KPARAM_INFO
	.align		4
.L_19:
        /*0038*/ 	.byte	0x04, 0x17
        /*003a*/ 	.short	(.L_21 - .L_20)
.L_20:
        /*003c*/ 	.word	0x00000000
        /*0040*/ 	.short	0x0002
        /*0042*/ 	.short	0x0010
        /*0044*/ 	.byte	0x00, 0xf5, 0x21, 0x00


	//----- nvinfo : EIATTR_KPARAM_INFO
	.align		4
.L_21:
        /*0048*/ 	.byte	0x04, 0x17
        /*004a*/ 	.short	(.L_23 - .L_22)
.L_22:
        /*004c*/ 	.word	0x00000000
        /*0050*/ 	.short	0x0001
        /*0052*/ 	.short	0x0008
        /*0054*/ 	.byte	0x00, 0xf5, 0x21, 0x00


	//----- nvinfo : EIATTR_KPARAM_INFO
	.align		4
.L_23:
        /*0058*/ 	.byte	0x04, 0x17
        /*005a*/ 	.short	(.L_25 - .L_24)
.L_24:
        /*005c*/ 	.word	0x00000000
        /*0060*/ 	.short	0x0000
        /*0062*/ 	.short	0x0000
        /*0064*/ 	.byte	0x00, 0xf5, 0x21, 0x00


	//----- nvinfo : EIATTR_SPARSE_MMA_MASK
	.align		4
.L_25:
        /*0068*/ 	.byte	0x03, 0x50
        /*006a*/ 	.short	0x0000


	//----- nvinfo : EIATTR_MAXREG_COUNT
	.align		4
        /*006c*/ 	.byte	0x03, 0x1b
        /*006e*/ 	.short	0x00ff


	//----- nvinfo : EIATTR_MERCURY_ISA_VERSION
	.align		4
        /*0070*/ 	.byte	0x03, 0x5f
        /*0072*/ 	.short	0x0101


	//----- nvinfo : EIATTR_VRC_CTA_INIT_COUNT
	.align		4
        /*0074*/ 	.byte	0x02, 0x4a
	.zero		1
	.zero		1


	//----- nvinfo : EIATTR_EXIT_INSTR_OFFSETS
	.align		4
        /*0078*/ 	.byte	0x04, 0x1c
        /*007a*/ 	.short	(.L_27 - .L_26)


	//   ....[0]....
.L_26:
        /*007c*/ 	.word	0x00000010


	//----- nvinfo : EIATTR_CBANK_PARAM_SIZE
	.align		4
.L_27:
        /*0080*/ 	.byte	0x03, 0x19
        /*0082*/ 	.short	0x002c


	//----- nvinfo : EIATTR_PARAM_CBANK
	.align		4
        /*0084*/ 	.byte	0x04, 0x0a
        /*0086*/ 	.short	(.L_29 - .L_28)
	.align		4
.L_28:
        /*0088*/ 	.word	index@(.nv.constant0._Z34csrMatrixVectorMultKernelReductionPKjS0_PKfS2_Pfj)
        /*008c*/ 	.short	0x0380
        /*008e*/ 	.short	0x002c


	//----- nvinfo : EIATTR_SW_WAR
	.align		4
.L_29:
        /*0090*/ 	.byte	0x04, 0x36
        /*0092*/ 	.short	(.L_31 - .L_30)
.L_30:
        /*0094*/ 	.word	0x00000008
.L_31:


//--------------------- .nv.info._Z25csrMatrixVectorMultKernelPKjS0_PKfS2_Pfj --------------------------
	.section	.nv.info._Z25csrMatrixVectorMultKernelPKjS0_PKfS2_Pfj,"",@"SHT_CUDA_INFO"
	.sectionflags	@""
	.align	4


	//----- nvinfo : EIATTR_CUDA_API_VERSION
	.align		4
        /*0000*/ 	.byte	0x04, 0x37
        /*0002*/ 	.short	(.L_33 - .L_32)
.L_32:
        /*0004*/ 	.word	0x00000082


	//----- nvinfo : EIATTR_KPARAM_INFO
	.align		4
.L_33:
        /*0008*/ 	.byte	0x04, 0x17
        /*000a*/ 	.short	(.L_35 - .L_34)
.L_34:
        /*000c*/ 	.word	0x00000000
        /*0010*/ 	.short	0x0005
        /*0012*/ 	.short	0x0028
        /*0014*/ 	.byte	0x00, 0xf0, 0x11, 0x00


	//----- nvinfo : EIATTR_KPARAM_INFO
	.align		4
.L_35:
        /*0018*/ 	.byte	0x04, 0x17
        /*001a*/ 	.short	(.L_37 - .L_36)
.L_36:
        /*001c*/ 	.word	0x00000000
        /*0020*/ 	.short	0x0004
        /*0022*/ 	.short	0x0020
        /*0024*/ 	.byte	0x00, 0xf5, 0x21, 0x00


	//----- nvinfo : EIATTR_KPARAM_INFO
	.align		4
.L_37:
        /*0028*/ 	.byte	0x04, 0x17
        /*002a*/ 	.short	(.L_39 - .L_38)
.L_38:
        /*002c*/ 	.word	0x00000000
        /*0030*/ 	.short	0x0003
        /*0032*/ 	.short	0x0018
        /*0034*/ 	.byte	0x00, 0xf5, 0x21, 0x00


	//----- nvinfo : EIATTR_KPARAM_INFO
	.align		4
.L_39:
        /*0038*/ 	.byte	0x04, 0x17
        /*003a*/ 	.short	(.L_41 - .L_40)
.L_40:
        /*003c*/ 	.word	0x00000000
        /*0040*/ 	.short	0x0002
        /*0042*/ 	.short	0x0010
        /*0044*/ 	.byte	0x00, 0xf5, 0x21, 0x00


	//----- nvinfo : EIATTR_KPARAM_INFO
	.align		4
.L_41:
        /*0048*/ 	.byte	0x04, 0x17
        /*004a*/ 	.short	(.L_43 - .L_42)
.L_42:
        /*004c*/ 	.word	0x00000000
        /*0050*/ 	.short	0x0001
        /*0052*/ 	.short	0x0008
        /*0054*/ 	.byte	0x00, 0xf5, 0x21, 0x00


	//----- nvinfo : EIATTR_KPARAM_INFO
	.align		4
.L_43:
        /*0058*/ 	.byte	0x04, 0x17
        /*005a*/ 	.short	(.L_45 - .L_44)
.L_44:
        /*005c*/ 	.word	0x00000000
        /*0060*/ 	.short	0x0000
        /*0062*/ 	.short	0x0000
        /*0064*/ 	.byte	0x00, 0xf5, 0x21, 0x00


	//----- nvinfo : EIATTR_SPARSE_MMA_MASK
	.align		4
.L_45:
        /*0068*/ 	.byte	0x03, 0x50
        /*006a*/ 	.short	0x0000


	//----- nvinfo : EIATTR_MAXREG_COUNT
	.align		4
        /*006c*/ 	.byte	0x03, 0x1b
        /*006e*/ 	.short	0x00ff


	//----- nvinfo : EIATTR_MERCURY_ISA_VERSION
	.align		4
        /*0070*/ 	.byte	0x03, 0x5f
        /*0072*/ 	.short	0x0101


	//----- nvinfo : EIATTR_VRC_CTA_INIT_COUNT
	.align		4
        /*0074*/ 	.byte	0x02, 0x4a
	.zero		1
	.zero		1


	//----- nvinfo : EIATTR_EXIT_INSTR_OFFSETS
	.align		4
        /*0078*/ 	.byte	0x04, 0x1c
        /*007a*/ 	.short	(.L_47 - .L_46)


	//   ....[0]....
.L_46:
        /*007c*/ 	.word	0x00000070


	//   ....[1]....
        /*0080*/ 	.word	0x00000f60


	//----- nvinfo : EIATTR_CRS_STACK_SIZE
	.align		4
.L_47:
        /*0084*/ 	.byte	0x04, 0x1e
        /*0086*/ 	.short	(.L_49 - .L_48)
.L_48:
        /*0088*/ 	.word	0x00000000


	//----- nvinfo : EIATTR_CBANK_PARAM_SIZE
	.align		4
.L_49:
        /*008c*/ 	.byte	0x03, 0x19
        /*008e*/ 	.short	0x002c


	//----- nvinfo : EIATTR_PARAM_CBANK
	.align		4
        /*0090*/ 	.byte	0x04, 0x0a
        /*0092*/ 	.short	(.L_51 - .L_50)
	.align		4
.L_50:
        /*0094*/ 	.word	index@(.nv.constant0._Z25csrMatrixVectorMultKernelPKjS0_PKfS2_Pfj)
        /*0098*/ 	.short	0x0380
        /*009a*/ 	.short	0x002c


	//----- nvinfo : EIATTR_SW_WAR
	.align		4
.L_51:
        /*009c*/ 	.byte	0x04, 0x36
        /*009e*/ 	.short	(.L_53 - .L_52)
.L_52:
        /*00a0*/ 	.word	0x00000008
.L_53:


//--------------------- .nv.callgraph             --------------------------
	.section	.nv.callgraph,"",@"SHT_CUDA_CALLGRAPH"
	.align	4
	.sectionentsize	8
	.align		4
        /*0000*/ 	.word	0x00000000
	.align		4
        /*0004*/ 	.word	0xffffffff
	.align		4
        /*0008*/ 	.word	0x00000000
	.align		4
        /*000c*/ 	.word	0xfffffffe
	.align		4
        /*0010*/ 	.word	0x00000000
	.align		4
        /*0014*/ 	.word	0xfffffffd
	.align		4
        /*0018*/ 	.word	0x00000000
	.align		4
        /*001c*/ 	.word	0xfffffffc


//--------------------- .text._Z34csrMatrixVectorMultKernelReductionPKjS0_PKfS2_Pfj --------------------------
	.section	.text._Z34csrMatrixVectorMultKernelReductionPKjS0_PKfS2_Pfj,"ax",@progbits
	.align	128
        .global         _Z34csrMatrixVectorMultKernelReductionPKjS0_PKfS2_Pfj
        .type           _Z34csrMatrixVectorMultKernelReductionPKjS0_PKfS2_Pfj,@function
        .size           _Z34csrMatrixVectorMultKernelReductionPKjS0_PKfS2_Pfj,(.L_x_12 - _Z34csrMatrixVectorMultKernelReductionPKjS0_PKfS2_Pfj)
        .other          _Z34csrMatrixVectorMultKernelReductionPKjS0_PKfS2_Pfj,@"STO_CUDA_ENTRY STV_DEFAULT"
_Z34csrMatrixVectorMultKernelReductionPKjS0_PKfS2_Pfj:
.text._Z34csrMatrixVectorMultKernelReductionPKjS0_PKfS2_Pfj:
[----:B------:R-:W-:Y:S01]  /*0000*/  LDC R1, c[0x0][0x37c] ;  /* 0x0000df00ff017b82 */ /* 0x000fe20000000800 */
[----:B------:R-:W-:Y:S05]  /*0010*/  EXIT ;  /* 0x000000000000794d */ /* 0x000fea0003800000 */
.L_x_0:
[----:B------:R-:W-:-:S00]  /*0020*/  BRA `(.L_x_0) ;  /* 0xfffffffc00fc7947 */ /* 0x000fc0000383ffff */
[----:B------:R-:W-:-:S00]  /*0030*/  NOP ;  /* 0x0000000000007918 */ /* 0x000fc00000000000 */
        /* <DEDUP_REMOVED lines=12> */
.L_x_12:


//--------------------- .text._Z25csrMatrixVectorMultKernelPKjS0_PKfS2_Pfj --------------------------
	.section	.text._Z25csrMatrixVectorMultKernelPKjS0_PKfS2_Pfj,"ax",@progbits
	.align	128
        .global         _Z25csrMatrixVectorMultKernelPKjS0_PKfS2_Pfj
        .type           _Z25csrMatrixVectorMultKernelPKjS0_PKfS2_Pfj,@function
        .size           _Z25csrMatrixVectorMultKernelPKjS0_PKfS2_Pfj,(.L_x_13 - _Z25csrMatrixVectorMultKernelPKjS0_PKfS2_Pfj)
        .other          _Z25csrMatrixVectorMultKernelPKjS0_PKfS2_Pfj,@"STO_CUDA_ENTRY STV_DEFAULT"
_Z25csrMatrixVectorMultKernelPKjS0_PKfS2_Pfj:
.text._Z25csrMatrixVectorMultKernelPKjS0_PKfS2_Pfj:
[----:B------:R-:W-:Y:S01]  /*0000*/  LDC R1, c[0x0][0x37c] ;  /* 0x0000df00ff017b82 */ /* 0x000fe20000000800 */
[----:B------:R-:W0:Y:S07]  /*0010*/  S2R R3, SR_TID.X ;  /* 0x0000000000037919 */ /* 0x000e2e0000002100 */
[----:B------:R-:W0:Y:S01]  /*0020*/  S2UR UR4, SR_CTAID.X ;  /* 0x00000000000479c3 */ /* 0x000e220000002500 */
[----:B------:R-:W1:Y:S07]  /*0030*/  LDCU UR5, c[0x0][0x3a8] ;  /* 0x00007500ff0577ac */ /* 0x000e6e0008000800 */
[----:B------:R-:W0:Y:S02]  /*0040*/  LDC R0, c[0x0][0x360] ;  /* 0x0000d800ff007b82 */ /* 0x000e240000000800 */
[----:B0-----:R-:W-:-:S05]  /*0050*/  IMAD R0, R0, UR4, R3 ;  /* 0x0000000400007c24 */ /* 0x001fca000f8e0203 */
[----:B-1----:R-:W-:-:S13]  /*0060*/  ISETP.GE.U32.AND P0, PT, R0, UR5, PT ;  /* 0x0000000500007c0c */ /* 0x002fda000bf06070 */
[----:B------:R-:W-:Y:S05]  /*0070*/  @P0 EXIT ;  /* 0x000000000000094d */ /* 0x000fea0003800000 */
[----:B------:R-:W0:Y:S01]  /*0080*/  LDC.64 R2, c[0x0][0x380] ;  /* 0x0000e000ff027b82 */ /* 0x000e220000000a00 */
[----:B------:R-:W1:Y:S01]  /*0090*/  LDCU.64 UR4, c[0x0][0x358] ;  /* 0x00006b00ff0477ac */ /* 0x000e620008000a00 */
[----:B0-----:R-:W-:-:S05]  /*00a0*/  IMAD.WIDE.U32 R2, R0, 0x4, R2 ;  /* 0x0000000400027825 */ /* 0x001fca00078e0002 */
[----:B-1----:R-:W2:Y:S04]  /*00b0*/  LDG.E R4, desc[UR4][R2.64] ;  /* 0x0000000402047981 */ /* 0x002ea8000c1e1900 */
[----:B------:R-:W2:Y:S01]  /*00c0*/  LDG.E R5, desc[UR4][R2.64+0x4] ;  /* 0x0000040402057981 */ /* 0x000ea2000c1e1900 */
[----:B------:R-:W-:Y:S01]  /*00d0*/  BSSY.RECONVERGENT B0, `(.L_x_1) ;  /* 0x00000e5000007945 */ /* 0x000fe20003800200 */
[----:B------:R-:W-:Y:S01]  /*00e0*/  HFMA2 R22, -RZ, RZ, 0, 0 ;  /* 0x00000000ff167431 */ /* 0x000fe200000001ff */
[----:B--2---:R-:W-:-:S13]  /*00f0*/  ISETP.GE.U32.AND P0, PT, R4, R5, PT ;  /* 0x000000050400720c */ /* 0x004fda0003f06070 */
[----:B------:R-:W-:Y:S05]  /*0100*/  @P0 BRA `(.L_x_2) ;  /* 0x0000000c00840947 */ /* 0x000fea0003800000 */
[----:B------:R-:W-:Y:S01]  /*0110*/  MOV R2, R4 ;  /* 0x0000000400027202 */ /* 0x000fe20000000f00 */
[----:B------:R-:W-:Y:S01]  /*0120*/  BSSY.RECONVERGENT B1, `(.L_x_3) ;  /* 0x000006e000017945 */ /* 0x000fe20003800200 */
[----:B------:R-:W-:Y:S02]  /*0130*/  MOV R22, RZ ;  /* 0x000000ff00167202 */ /* 0x000fe40000000f00 */
[CC--:B------:R-:W-:Y:S02]  /*0140*/  IADD3 R3, PT, PT, -R5.reuse, R2.reuse, RZ ;  /* 0x0000000205037210 */ /* 0x0c0fe40007ffe1ff */
[----:B------:R-:W-:Y:S02]  /*0150*/  IADD3 R4, PT, PT, R5, -R2, RZ ;  /* 0x8000000205047210 */ /* 0x000fe40007ffe0ff */
[----:B------:R-:W-:Y:S02]  /*0160*/  ISETP.GT.U32.AND P1, PT, R3, -0x10, PT ;  /* 0xfffffff00300780c */ /* 0x000fe40003f24070 */
[----:B------:R-:W-:-:S04]  /*0170*/  LOP3.LUT R5, R4, 0xf, RZ, 0xc0, !PT ;  /* 0x0000000f04057812 */ /* 0x000fc800078ec0ff */
[----:B------:R-:W-:-:S07]  /*0180*/  ISETP.NE.AND P0, PT, R5, RZ, PT ;  /* 0x000000ff0500720c */ /* 0x000fce0003f05270 */
[----:B------:R-:W-:Y:S06]  /*0190*/  @P1 BRA `(.L_x_4) ;  /* 0x0000000400981947 */ /* 0x000fec0003800000 */
[----:B------:R-:W0:Y:S01]  /*01a0*/  LDCU.64 UR6, c[0x0][0x390] ;  /* 0x00007200ff0677ac */ /* 0x000e220008000a00 */
[----:B------:R-:W-:Y:S01]  /*01b0*/  HFMA2 R9, -RZ, RZ, 0, 0 ;  /* 0x00000000ff097431 */ /* 0x000fe200000001ff */
[----:B------:R-:W-:Y:S01]  /*01c0*/  MOV R8, 0x20 ;  /* 0x0000002000087802 */ /* 0x000fe20000000f00 */
[----:B------:R-:W1:Y:S01]  /*01d0*/  LDCU.64 UR8, c[0x0][0x388] ;  /* 0x00007100ff0877ac */ /* 0x000e620008000a00 */
[----:B------:R-:W-:Y:S02]  /*01e0*/  LOP3.LUT R3, R4, 0xfffffff0, RZ, 0xc0, !PT ;  /* 0xfffffff004037812 */ /* 0x000fe400078ec0ff */
[----:B------:R-:W-:Y:S02]  /*01f0*/  MOV R22, RZ ;  /* 0x000000ff00167202 */ /* 0x000fe40000000f00 */
[----:B------:R-:W-:Y:S01]  /*0200*/  IADD3 R3, PT, PT, -R3, RZ, RZ ;  /* 0x000000ff03037210 */ /* 0x000fe20007ffe1ff */
[----:B------:R-:W-:-:S03]  /*0210*/  IMAD.WIDE.U32 R8, R2, 0x4, R8 ;  /* 0x0000000402087825 */ /* 0x000fc600078e0008 */
[C---:B0-----:R-:W-:Y:S02]  /*0220*/  IADD3 R6, P1, PT, R8.reuse, UR6, RZ ;  /* 0x0000000608067c10 */ /* 0x041fe4000ff3e0ff */
[----:B-1----:R-:W-:Y:S02]  /*0230*/  IADD3 R10, P2, PT, R8, UR8, RZ ;  /* 0x00000008080a7c10 */ /* 0x002fe4000ff5e0ff */
[C---:B------:R-:W-:Y:S02]  /*0240*/  IADD3.X R13, PT, PT, R9.reuse, UR7, RZ, P1, !PT ;  /* 0x00000007090d7c10 */ /* 0x040fe40008ffe4ff */
[----:B------:R-:W-:-:S09]  /*0250*/  IADD3.X R11, PT, PT, R9, UR9, RZ, P2, !PT ;  /* 0x00000009090b7c10 */ /* 0x000fd200097fe4ff */
.L_x_5:
[----:B------:R-:W2:Y:S01]  /*0260*/  LDG.E R25, desc[UR4][R10.64+-0x20] ;  /* 0xffffe0040a197981 */ /* 0x000ea2000c1e1900 */
[----:B------:R-:W2:Y:S03]  /*0270*/  LDC.64 R14, c[0x0][0x398] ;  /* 0x0000e600ff0e7b82 */ /* 0x000ea60000000a00 */
[----:B------:R-:W3:Y:S04]  /*0280*/  LDG.E R9, desc[UR4][R10.64+-0x1c] ;  /* 0xffffe4040a097981 */ /* 0x000ee8000c1e1900 */
[----:B------:R-:W4:Y:S04]  /*0290*/  LDG.E R29, desc[UR4][R10.64+-0x18] ;  /* 0xffffe8040a1d7981 */ /* 0x000f28000c1e1900 */
[----:B------:R-:W5:Y:S04]  /*02a0*/  LDG.E R17, desc[UR4][R10.64+-0x14] ;  /* 0xffffec040a117981 */ /* 0x000f68000c1e1900 */
[----:B------:R-:W5:Y:S01]  /*02b0*/  LDG.E R19, desc[UR4][R10.64+-0x10] ;  /* 0xfffff0040a137981 */ /* 0x000f62000c1e1900 */
[----:B------:R-:W-:-:S03]  /*02c0*/  MOV R12, R6 ;  /* 0x00000006000c7202 */ /* 0x000fc60000000f00 */
[----:B------:R-:W5:Y:S04]  /*02d0*/  LDG.E R23, desc[UR4][R10.64+-0xc] ;  /* 0xfffff4040a177981 */ /* 0x000f68000c1e1900 */
[----:B------:R-:W5:Y:S04]  /*02e0*/  LDG.E R27, desc[UR4][R12.64+-0x20] ;  /* 0xffffe0040c1b7981 */ /* 0x000f68000c1e1900 */
[----:B------:R-:W5:Y:S04]  /*02f0*/  LDG.E R21, desc[UR4][R12.64+-0x1c] ;  /* 0xffffe4040c157981 */ /* 0x000f68000c1e1900 */
[----:B------:R-:W5:Y:S04]  /*0300*/  LDG.E R6, desc[UR4][R10.64+-0x8] ;  /* 0xfffff8040a067981 */ /* 0x000f68000c1e1900 */
[----:B------:R-:W5:Y:S04]  /*0310*/  LDG.E R7, desc[UR4][R10.64+-0x4] ;  /* 0xfffffc040a077981 */ /* 0x000f68000c1e1900 */
[----:B------:R-:W5:Y:S01]  /*0320*/  LDG.E R26, desc[UR4][R12.64+-0x10] ;  /* 0xfffff0040c1a7981 */ /* 0x000f62000c1e1900 */
[----:B--2---:R-:W-:-:S06]  /*0330*/  IMAD.WIDE.U32 R24, R25, 0x4, R14 ;  /* 0x0000000419187825 */ /* 0x004fcc00078e000e */
[----:B------:R-:W2:Y:S01]  /*0340*/  LDG.E R24, desc[UR4][R24.64] ;  /* 0x0000000418187981 */ /* 0x000ea2000c1e1900 */
[----:B---3--:R-:W-:-:S04]  /*0350*/  IMAD.WIDE.U32 R8, R9, 0x4, R14 ;  /* 0x0000000409087825 */ /* 0x008fc800078e000e */
[--C-:B----4-:R-:W-:Y:S02]  /*0360*/  IMAD.WIDE.U32 R28, R29, 0x4, R14.reuse ;  /* 0x000000041d1c7825 */ /* 0x110fe400078e000e */
[----:B------:R-:W3:Y:S02]  /*0370*/  LDG.E R8, desc[UR4][R8.64] ;  /* 0x0000000408087981 */ /* 0x000ee4000c1e1900 */
[--C-:B-----5:R-:W-:Y:S02]  /*0380*/  IMAD.WIDE.U32 R16, R17, 0x4, R14.reuse ;  /* 0x0000000411107825 */ /* 0x120fe400078e000e */
[----:B------:R-:W4:Y:S02]  /*0390*/  LDG.E R20, desc[UR4][R28.64] ;  /* 0x000000041c147981 */ /* 0x000f24000c1e1900 */
[----:B------:R-:W-:Y:S02]  /*03a0*/  IMAD.WIDE.U32 R18, R19, 0x4, R14 ;  /* 0x0000000413127825 */ /* 0x000fe400078e000e */
[----:B------:R-:W5:Y:S04]  /*03b0*/  LDG.E R16, desc[UR4][R16.64] ;  /* 0x0000000410107981 */ /* 0x000f68000c1e1900 */
[----:B------:R-:W4:Y:S04]  /*03c0*/  LDG.E R9, desc[UR4][R12.64+-0x18] ;  /* 0xffffe8040c097981 */ /* 0x000f28000c1e1900 */
[----:B------:R-:W5:Y:S04]  /*03d0*/  LDG.E R25, desc[UR4][R12.64+-0x14] ;  /* 0xffffec040c197981 */ /* 0x000f68000c1e1900 */
[----:B------:R-:W5:Y:S04]  /*03e0*/  LDG.E R29, desc[UR4][R10.64] ;  /* 0x000000040a1d7981 */ /* 0x000f68000c1e1900 */
[----:B------:R2:W5:Y:S04]  /*03f0*/  LDG.E R19, desc[UR4][R18.64] ;  /* 0x0000000412137981 */ /* 0x000568000c1e1900 */
[----:B------:R-:W5:Y:S01]  /*0400*/  LDG.E R28, desc[UR4][R12.64+0xc] ;  /* 0x00000c040c1c7981 */ /* 0x000f62000c1e1900 */
[----:B--2---:R-:W-:Y:S01]  /*0410*/  FFMA R18, R27, R24, R22 ;  /* 0x000000181b127223 */ /* 0x004fe20000000016 */
[----:B------:R-:W-:-:S02]  /*0420*/  IMAD.WIDE.U32 R22, R23, 0x4, R14 ;  /* 0x0000000417167825 */ /* 0x000fc400078e000e */
[----:B------:R-:W2:Y:S04]  /*0430*/  LDG.E R27, desc[UR4][R12.64+-0xc] ;  /* 0xfffff4040c1b7981 */ /* 0x000ea8000c1e1900 */
[----:B------:R0:W2:Y:S01]  /*0440*/  LDG.E R24, desc[UR4][R22.64] ;  /* 0x0000000416187981 */ /* 0x0000a2000c1e1900 */
[----:B---3--:R-:W-:-:S03]  /*0450*/  FFMA R8, R21, R8, R18 ;  /* 0x0000000815087223 */ /* 0x008fc60000000012 */
[----:B------:R-:W3:Y:S01]  /*0460*/  LDG.E R18, desc[UR4][R12.64+-0x4] ;  /* 0xfffffc040c127981 */ /* 0x000ee2000c1e1900 */
[----:B0-----:R-:W-:-:S04]  /*0470*/  IMAD.WIDE.U32 R22, R6, 0x4, R14 ;  /* 0x0000000406167825 */ /* 0x001fc800078e000e */
[----:B----4-:R-:W-:Y:S01]  /*0480*/  FFMA R20, R9, R20, R8 ;  /* 0x0000001409147223 */ /* 0x010fe20000000008 */
[----:B------:R-:W-:Y:S01]  /*0490*/  IMAD.WIDE.U32 R6, R7, 0x4, R14 ;  /* 0x0000000407067825 */ /* 0x000fe200078e000e */
[----:B------:R-:W4:Y:S04]  /*04a0*/  LDG.E R21, desc[UR4][R22.64] ;  /* 0x0000000416157981 */ /* 0x000f28000c1e1900 */
[----:B------:R-:W4:Y:S01]  /*04b0*/  LDG.E R8, desc[UR4][R12.64+-0x8] ;  /* 0xfffff8040c087981 */ /* 0x000f22000c1e1900 */
[----:B-----5:R-:W-:-:S03]  /*04c0*/  FFMA R20, R25, R16, R20 ;  /* 0x0000001019147223 */ /* 0x020fc60000000014 */
[----:B------:R-:W5:Y:S01]  /*04d0*/  LDG.E R9, desc[UR4][R10.64+0x4] ;  /* 0x000004040a097981 */ /* 0x000f62000c1e1900 */
[----:B------:R-:W-:-:S03]  /*04e0*/  IMAD.WIDE.U32 R16, R29, 0x4, R14 ;  /* 0x000000041d107825 */ /* 0x000fc600078e000e */
[----:B------:R-:W3:Y:S01]  /*04f0*/  LDG.E R7, desc[UR4][R6.64] ;  /* 0x0000000406077981 */ /* 0x000ee2000c1e1900 */
[----:B------:R-:W-:-:S03]  /*0500*/  FFMA R26, R26, R19, R20 ;  /* 0x000000131a1a7223 */ /* 0x000fc60000000014 */
[----:B------:R-:W3:Y:S04]  /*0510*/  LDG.E R25, desc[UR4][R10.64+0x8] ;  /* 0x000008040a197981 */ /* 0x000ee8000c1e1900 */
[----:B------:R-:W3:Y:S04]  /*0520*/  LDG.E R19, desc[UR4][R10.64+0xc] ;  /* 0x00000c040a137981 */ /* 0x000ee8000c1e1900 */
[----:B------:R-:W3:Y:S04]  /*0530*/  LDG.E R17, desc[UR4][R16.64] ;  /* 0x0000000410117981 */ /* 0x000ee8000c1e1900 */
[----:B------:R-:W3:Y:S04]  /*0540*/  LDG.E R20, desc[UR4][R12.64] ;  /* 0x000000040c147981 */ /* 0x000ee8000c1e1900 */
[----:B------:R-:W3:Y:S04]  /*0550*/  LDG.E R23, desc[UR4][R10.64+0x10] ;  /* 0x000010040a177981 */ /* 0x000ee8000c1e1900 */
[----:B------:R-:W3:Y:S04]  /*0560*/  LDG.E R29, desc[UR4][R10.64+0x14] ;  /* 0x000014040a1d7981 */ /* 0x000ee8000c1e1900 */
[----:B------:R-:W3:Y:S04]  /*0570*/  LDG.E R22, desc[UR4][R10.64+0x18] ;  /* 0x000018040a167981 */ /* 0x000ee8000c1e1900 */
[----:B------:R-:W3:Y:S01]  /*0580*/  LDG.E R16, desc[UR4][R12.64+0x8] ;  /* 0x000008040c107981 */ /* 0x000ee2000c1e1900 */
[----:B--2---:R-:W-:-:S03]  /*0590*/  FFMA R24, R27, R24, R26 ;  /* 0x000000181b187223 */ /* 0x004fc6000000001a */
[----:B------:R-:W2:Y:S04]  /*05a0*/  LDG.E R27, desc[UR4][R10.64+0x1c] ;  /* 0x00001c040a1b7981 */ /* 0x000ea8000c1e1900 */
[----:B------:R-:W2:Y:S01]  /*05b0*/  LDG.E R26, desc[UR4][R12.64+0x4] ;  /* 0x000004040c1a7981 */ /* 0x000ea2000c1e1900 */
[----:B----4-:R-:W-:Y:S01]  /*05c0*/  FFMA R21, R8, R21, R24 ;  /* 0x0000001508157223 */ /* 0x010fe20000000018 */
[----:B-----5:R-:W-:-:S04]  /*05d0*/  IMAD.WIDE.U32 R8, R9, 0x4, R14 ;  /* 0x0000000409087825 */ /* 0x020fc800078e000e */
[----:B---3--:R-:W-:Y:S02]  /*05e0*/  FFMA R21, R18, R7, R21 ;  /* 0x0000000712157223 */ /* 0x008fe40000000015 */
[----:B------:R-:W3:Y:S01]  /*05f0*/  LDG.E R8, desc[UR4][R8.64] ;  /* 0x0000000408087981 */ /* 0x000ee2000c1e1900 */
[----:B------:R-:W-:-:S04]  /*0600*/  IMAD.WIDE.U32 R6, R25, 0x4, R14 ;  /* 0x0000000419067825 */ /* 0x000fc800078e000e */
[----:B------:R-:W-:Y:S02]  /*0610*/  IMAD.WIDE.U32 R18, R19, 0x4, R14 ;  /* 0x0000000413127825 */ /* 0x000fe400078e000e */
[----:B------:R-:W4:Y:S04]  /*0620*/  LDG.E R7, desc[UR4][R6.64] ;  /* 0x0000000406077981 */ /* 0x000f28000c1e1900 */
[----:B------:R-:W5:Y:S01]  /*0630*/  LDG.E R19, desc[UR4][R18.64] ;  /* 0x0000000412137981 */ /* 0x000f62000c1e1900 */
[----:B------:R-:W-:-:S03]  /*0640*/  FFMA R17, R20, R17, R21 ;  /* 0x0000001114117223 */ /* 0x000fc60000000015 */
[----:B------:R-:W5:Y:S01]  /*0650*/  LDG.E R9, desc[UR4][R12.64+0x10] ;  /* 0x000010040c097981 */ /* 0x000f62000c1e1900 */
[----:B------:R-:W-:-:S03]  /*0660*/  IMAD.WIDE.U32 R20, R23, 0x4, R14 ;  /* 0x0000000417147825 */ /* 0x000fc600078e000e */
[----:B------:R-:W5:Y:S01]  /*0670*/  LDG.E R6, desc[UR4][R12.64+0x14] ;  /* 0x000014040c067981 */ /* 0x000f62000c1e1900 */
[----:B------:R-:W-:-:S03]  /*0680*/  IMAD.WIDE.U32 R24, R29, 0x4, R14 ;  /* 0x000000041d187825 */ /* 0x000fc600078e000e */
[----:B------:R-:W5:Y:S01]  /*0690*/  LDG.E R20, desc[UR4][R20.64] ;  /* 0x0000000414147981 */ /* 0x000f62000c1e1900 */
[----:B------:R-:W-:-:S03]  /*06a0*/  IMAD.WIDE.U32 R22, R22, 0x4, R14 ;  /* 0x0000000416167825 */ /* 0x000fc600078e000e */
[----:B------:R-:W5:Y:S04]  /*06b0*/  LDG.E R25, desc[UR4][R24.64] ;  /* 0x0000000418197981 */ /* 0x000f68000c1e1900 */
[----:B------:R-:W5:Y:S04]  /*06c0*/  LDG.E R22, desc[UR4][R22.64] ;  /* 0x0000000416167981 */ /* 0x000f68000c1e1900 */
[----:B------:R-:W5:Y:S01]  /*06d0*/  LDG.E R18, desc[UR4][R12.64+0x1c] ;  /* 0x00001c040c127981 */ /* 0x000f62000c1e1900 */
[----:B--2---:R-:W-:-:S03]  /*06e0*/  IMAD.WIDE.U32 R14, R27, 0x4, R14 ;  /* 0x000000041b0e7825 */ /* 0x004fc600078e000e */
[----:B------:R0:W2:Y:S04]  /*06f0*/  LDG.E R27, desc[UR4][R12.64+0x18] ;  /* 0x000018040c1b7981 */ /* 0x0000a8000c1e1900 */
[----:B------:R-:W2:Y:S01]  /*0700*/  LDG.E R15, desc[UR4][R14.64] ;  /* 0x000000040e0f7981 */ /* 0x000ea2000c1e1900 */
[----:B------:R-:W-:-:S04]  /*0710*/  IADD3 R3, PT, PT, R3, 0x10, RZ ;  /* 0x0000001003037810 */ /* 0x000fc80007ffe0ff */
[----:B------:R-:W-:Y:S01]  /*0720*/  ISETP.NE.AND P1, PT, R3, RZ, PT ;  /* 0x000000ff0300720c */ /* 0x000fe20003f25270 */
[----:B---3--:R-:W-:-:S04]  /*0730*/  FFMA R17, R26, R8, R17 ;  /* 0x000000081a117223 */ /* 0x008fc80000000011 */
[----:B----4-:R-:W-:-:S04]  /*0740*/  FFMA R7, R16, R7, R17 ;  /* 0x0000000710077223 */ /* 0x010fc80000000011 */
[----:B-----5:R-:W-:Y:S01]  /*0750*/  FFMA R28, R28, R19, R7 ;  /* 0x000000131c1c7223 */ /* 0x020fe20000000007 */
[----:B------:R-:W-:-:S03]  /*0760*/  IADD3 R10, P3, PT, R10, 0x40, RZ ;  /* 0x000000400a0a7810 */ /* 0x000fc60007f7e0ff */
[----:B------:R-:W-:-:S04]  /*0770*/  FFMA R9, R9, R20, R28 ;  /* 0x0000001409097223 */ /* 0x000fc8000000001c */
[----:B------:R-:W-:Y:S01]  /*0780*/  FFMA R8, R6, R25, R9 ;  /* 0x0000001906087223 */ /* 0x000fe20000000009 */
[----:B------:R-:W-:Y:S02]  /*0790*/  IADD3 R6, P2, PT, R12, 0x40, RZ ;  /* 0x000000400c067810 */ /* 0x000fe40007f5e0ff */
[----:B------:R-:W-:Y:S02]  /*07a0*/  IADD3.X R11, PT, PT, RZ, R11, RZ, P3, !PT ;  /* 0x0000000bff0b7210 */ /* 0x000fe40001ffe4ff */
[----:B0-----:R-:W-:Y:S02]  /*07b0*/  IADD3.X R13, PT, PT, RZ, R13, RZ, P2, !PT ;  /* 0x0000000dff0d7210 */ /* 0x001fe400017fe4ff */
[----:B------:R-:W-:Y:S01]  /*07c0*/  IADD3 R2, PT, PT, R2, 0x10, RZ ;  /* 0x0000001002027810 */ /* 0x000fe20007ffe0ff */
[----:B--2---:R-:W-:-:S04]  /*07d0*/  FFMA R27, R27, R22, R8 ;  /* 0x000000161b1b7223 */ /* 0x004fc80000000008 */
[----:B------:R-:W-:Y:S01]  /*07e0*/  FFMA R22, R18, R15, R27 ;  /* 0x0000000f12167223 */ /* 0x000fe2000000001b */
[----:B------:R-:W-:Y:S06]  /*07f0*/  @P1 BRA `(.L_x_5) ;  /* 0xfffffff800981947 */ /* 0x000fec000383ffff */
.L_x_4:
[----:B------:R-:W-:Y:S05]  /*0800*/  BSYNC.RECONVERGENT B1 ;  /* 0x0000000000017941 */ /* 0x000fea0003800200 */
.L_x_3:
[----:B------:R-:W-:Y:S05]  /*0810*/  @!P0 BRA `(.L_x_2) ;  /* 0x0000000400c08947 */ /* 0x000fea0003800000 */
[----:B------:R-:W-:Y:S01]  /*0820*/  ISETP.GE.U32.AND P0, PT, R5, 0x8, PT ;  /* 0x000000080500780c */ /* 0x000fe20003f06070 */
[----:B------:R-:W-:Y:S01]  /*0830*/  BSSY.RECONVERGENT B1, `(.L_x_6) ;  /* 0x0000032000017945 */ /* 0x000fe20003800200 */
[----:B------:R-:W-:-:S04]  /*0840*/  LOP3.LUT R25, R4, 0x7, RZ, 0xc0, !PT ;  /* 0x0000000704197812 */ /* 0x000fc800078ec0ff */
[----:B------:R-:W-:-:S07]  /*0850*/  ISETP.NE.AND P1, PT, R25, RZ, PT ;  /* 0x000000ff1900720c */ /* 0x000fce0003f25270 */
[----:B------:R-:W-:Y:S06]  /*0860*/  @!P0 BRA `(.L_x_7) ;  /* 0x0000000000b88947 */ /* 0x000fec0003800000 */
[----:B------:R-:W0:Y:S08]  /*0870*/  LDC.64 R18, c[0x0][0x388] ;  /* 0x0000e200ff127b82 */ /* 0x000e300000000a00 */
[----:B------:R-:W1:Y:S08]  /*0880*/  LDC.64 R8, c[0x0][0x398] ;  /* 0x0000e600ff087b82 */ /* 0x000e700000000a00 */
[----:B------:R-:W2:Y:S01]  /*0890*/  LDC.64 R6, c[0x0][0x390] ;  /* 0x0000e400ff067b82 */ /* 0x000ea20000000a00 */
[----:B0-----:R-:W-:-:S05]  /*08a0*/  IMAD.WIDE.U32 R18, R2, 0x4, R18 ;  /* 0x0000000402127825 */ /* 0x001fca00078e0012 */
[----:B------:R-:W1:Y:S04]  /*08b0*/  LDG.E R29, desc[UR4][R18.64] ;  /* 0x00000004121d7981 */ /* 0x000e68000c1e1900 */
[----:B------:R-:W3:Y:S04]  /*08c0*/  LDG.E R27, desc[UR4][R18.64+0x4] ;  /* 0x00000404121b7981 */ /* 0x000ee8000c1e1900 */
[----:B------:R-:W4:Y:S04]  /*08d0*/  LDG.E R23, desc[UR4][R18.64+0x8] ;  /* 0x0000080412177981 */ /* 0x000f28000c1e1900 */
[----:B------:R-:W5:Y:S04]  /*08e0*/  LDG.E R11, desc[UR4][R18.64+0xc] ;  /* 0x00000c04120b7981 */ /* 0x000f68000c1e1900 */
[----:B------:R-:W5:Y:S04]  /*08f0*/  LDG.E R13, desc[UR4][R18.64+0x10] ;  /* 0x00001004120d7981 */ /* 0x000f68000c1e1900 */
[----:B------:R-:W5:Y:S04]  /*0900*/  LDG.E R15, desc[UR4][R18.64+0x14] ;  /* 0x00001404120f7981 */ /* 0x000f68000c1e1900 */
[----:B------:R-:W5:Y:S04]  /*0910*/  LDG.E R17, desc[UR4][R18.64+0x18] ;  /* 0x0000180412117981 */ /* 0x000f68000c1e1900 */
[----:B------:R4:W5:Y:S01]  /*0920*/  LDG.E R21, desc[UR4][R18.64+0x1c] ;  /* 0x00001c0412157981 */ /* 0x000962000c1e1900 */
[----:B--2---:R-:W-:-:S05]  /*0930*/  IMAD.WIDE.U32 R6, R2, 0x4, R6 ;  /* 0x0000000402067825 */ /* 0x004fca00078e0006 */
[----:B------:R-:W2:Y:S04]  /*0940*/  LDG.E R5, desc[UR4][R6.64] ;  /* 0x0000000406057981 */ /* 0x000ea8000c1e1900 */
[----:B------:R-:W2:Y:S01]  /*0950*/  LDG.E R24, desc[UR4][R6.64+0x8] ;  /* 0x0000080406187981 */ /* 0x000ea2000c1e1900 */
[----:B-1----:R-:W-:-:S04]  /*0960*/  IMAD.WIDE.U32 R28, R29, 0x4, R8 ;  /* 0x000000041d1c7825 */ /* 0x002fc800078e0008 */
[--C-:B---3--:R-:W-:Y:S01]  /*0970*/  IMAD.WIDE.U32 R26, R27, 0x4, R8.reuse ;  /* 0x000000041b1a7825 */ /* 0x108fe200078e0008 */
[----:B------:R-:W2:Y:S03]  /*0980*/  LDG.E R3, desc[UR4][R28.64] ;  /* 0x000000041c037981 */ /* 0x000ea6000c1e1900 */
[--C-:B----4-:R-:W-:Y:S01]  /*0990*/  IMAD.WIDE.U32 R18, R23, 0x4, R8.reuse ;  /* 0x0000000417127825 */ /* 0x110fe200078e0008 */
[----:B------:R-:W3:Y:S04]  /*09a0*/  LDG.E R20, desc[UR4][R26.64] ;  /* 0x000000041a147981 */ /* 0x000ee8000c1e1900 */
[----:B------:R-:W3:Y:S01]  /*09b0*/  LDG.E R23, desc[UR4][R6.64+0x4] ;  /* 0x0000040406177981 */ /* 0x000ee2000c1e1900 */
[----:B-----5:R-:W-:-:S03]  /*09c0*/  IMAD.WIDE.U32 R10, R11, 0x4, R8 ;  /* 0x000000040b0a7825 */ /* 0x020fc600078e0008 */
[----:B------:R-:W4:Y:S01]  /*09d0*/  LDG.E R19, desc[UR4][R18.64] ;  /* 0x0000000412137981 */ /* 0x000f22000c1e1900 */
[----:B------:R-:W-:-:S03]  /*09e0*/  IMAD.WIDE.U32 R12, R13, 0x4, R8 ;  /* 0x000000040d0c7825 */ /* 0x000fc600078e0008 */
[----:B------:R-:W5:Y:S01]  /*09f0*/  LDG.E R11, desc[UR4][R10.64] ;  /* 0x000000040a0b7981 */ /* 0x000f62000c1e1900 */
[----:B------:R-:W-:-:S03]  /*0a00*/  IMAD.WIDE.U32 R14, R15, 0x4, R8 ;  /* 0x000000040f0e7825 */ /* 0x000fc600078e0008 */
[----:B------:R-:W5:Y:S01]  /*0a10*/  LDG.E R28, desc[UR4][R6.64+0xc] ;  /* 0x00000c04061c7981 */ /* 0x000f62000c1e1900 */
[----:B------:R-:W-:-:S03]  /*0a20*/  IMAD.WIDE.U32 R16, R17, 0x4, R8 ;  /* 0x0000000411107825 */ /* 0x000fc600078e0008 */
[----:B------:R-:W5:Y:S04]  /*0a30*/  LDG.E R12, desc[UR4][R12.64] ;  /* 0x000000040c0c7981 */ /* 0x000f68000c1e1900 */
[----:B------:R-:W5:Y:S01]  /*0a40*/  LDG.E R29, desc[UR4][R6.64+0x10] ;  /* 0x00001004061d7981 */ /* 0x000f62000c1e1900 */
[----:B------:R-:W-:-:S03]  /*0a50*/  IMAD.WIDE.U32 R8, R21, 0x4, R8 ;  /* 0x0000000415087825 */ /* 0x000fc600078e0008 */
[----:B------:R-:W5:Y:S04]  /*0a60*/  LDG.E R15, desc[UR4][R14.64] ;  /* 0x000000040e0f7981 */ /* 0x000f68000c1e1900 */
[----:B------:R-:W5:Y:S04]  /*0a70*/  LDG.E R26, desc[UR4][R6.64+0x14] ;  /* 0x00001404061a7981 */ /* 0x000f68000c1e1900 */
[----:B------:R-:W5:Y:S04]  /*0a80*/  LDG.E R16, desc[UR4][R16.64] ;  /* 0x0000000410107981 */ /* 0x000f68000c1e1900 */
[----:B------:R-:W5:Y:S04]  /*0a90*/  LDG.E R21, desc[UR4][R6.64+0x18] ;  /* 0x0000180406157981 */ /* 0x000f68000c1e1900 */
[----:B------:R-:W5:Y:S04]  /*0aa0*/  LDG.E R10, desc[UR4][R6.64+0x1c] ;  /* 0x00001c04060a7981 */ /* 0x000f68000c1e1900 */
[----:B------:R-:W5:Y:S01]  /*0ab0*/  LDG.E R8, desc[UR4][R8.64] ;  /* 0x0000000408087981 */ /* 0x000f62000c1e1900 */
[----:B------:R-:W-:Y:S01]  /*0ac0*/  IADD3 R2, PT, PT, R2, 0x8, RZ ;  /* 0x0000000802027810 */ /* 0x000fe20007ffe0ff */
[----:B--2---:R-:W-:-:S04]  /*0ad0*/  FFMA R22, R5, R3, R22 ;  /* 0x0000000305167223 */ /* 0x004fc80000000016 */
[----:B---3--:R-:W-:-:S04]  /*0ae0*/  FFMA R23, R23, R20, R22 ;  /* 0x0000001417177223 */ /* 0x008fc80000000016 */
[----:B----4-:R-:W-:-:S04]  /*0af0*/  FFMA R19, R24, R19, R23 ;  /* 0x0000001318137223 */ /* 0x010fc80000000017 */
[----:B-----5:R-:W-:-:S04]  /*0b00*/  FFMA R28, R28, R11, R19 ;  /* 0x0000000b1c1c7223 */ /* 0x020fc80000000013 */
[----:B------:R-:W-:-:S04]  /*0b10*/  FFMA R29, R29, R12, R28 ;  /* 0x0000000c1d1d7223 */ /* 0x000fc8000000001c */
[----:B------:R-:W-:-:S04]  /*0b20*/  FFMA R26, R26, R15, R29 ;  /* 0x0000000f1a1a7223 */ /* 0x000fc8000000001d */
[----:B------:R-:W-:-:S04]  /*0b30*/  FFMA R21, R21, R16, R26 ;  /* 0x0000001015157223 */ /* 0x000fc8000000001a */
[----:B------:R-:W-:-:S07]  /*0b40*/  FFMA R22, R10, R8, R21 ;  /* 0x000000080a167223 */ /* 0x000fce0000000015 */
.L_x_7:
[----:B------:R-:W-:Y:S05]  /*0b50*/  BSYNC.RECONVERGENT B1 ;  /* 0x0000000000017941 */ /* 0x000fea0003800200 */
.L_x_6:
[----:B------:R-:W-:Y:S05]  /*0b60*/  @!P1 BRA `(.L_x_2) ;  /* 0x0000000000ec9947 */ /* 0x000fea0003800000 */
[----:B------:R-:W-:Y:S01]  /*0b70*/  ISETP.GE.U32.AND P0, PT, R25, 0x4, PT ;  /* 0x000000041900780c */ /* 0x000fe20003f06070 */
[----:B------:R-:W-:Y:S01]  /*0b80*/  BSSY.RECONVERGENT B1, `(.L_x_8) ;  /* 0x000001e000017945 */ /* 0x000fe20003800200 */
[----:B------:R-:W-:-:S04]  /*0b90*/  LOP3.LUT R4, R4, 0x3, RZ, 0xc0, !PT ;  /* 0x0000000304047812 */ /* 0x000fc800078ec0ff */
[----:B------:R-:W-:-:S07]  /*0ba0*/  ISETP.NE.AND P1, PT, R4, RZ, PT ;  /* 0x000000ff0400720c */ /* 0x000fce0003f25270 */
[----:B------:R-:W-:Y:S06]  /*0bb0*/  @!P0 BRA `(.L_x_9) ;  /* 0x0000000000688947 */ /* 0x000fec0003800000 */
[----:B------:R-:W0:Y:S08]  /*0bc0*/  LDC.64 R6, c[0x0][0x388] ;  /* 0x0000e200ff067b82 */ /* 0x000e300000000a00 */
[----:B------:R-:W1:Y:S01]  /*0bd0*/  LDC.64 R8, c[0x0][0x390] ;  /* 0x0000e400ff087b82 */ /* 0x000e620000000a00 */
[----:B0-----:R-:W-:-:S07]  /*0be0*/  IMAD.WIDE.U32 R10, R2, 0x4, R6 ;  /* 0x00000004020a7825 */ /* 0x001fce00078e0006 */
[----:B------:R-:W0:Y:S01]  /*0bf0*/  LDC.64 R6, c[0x0][0x398] ;  /* 0x0000e600ff067b82 */ /* 0x000e220000000a00 */
[----:B------:R-:W0:Y:S04]  /*0c00*/  LDG.E R13, desc[UR4][R10.64] ;  /* 0x000000040a0d7981 */ /* 0x000e28000c1e1900 */
[----:B------:R-:W2:Y:S04]  /*0c10*/  LDG.E R15, desc[UR4][R10.64+0x4] ;  /* 0x000004040a0f7981 */ /* 0x000ea8000c1e1900 */
[----:B------:R-:W3:Y:S04]  /*0c20*/  LDG.E R17, desc[UR4][R10.64+0x8] ;  /* 0x000008040a117981 */ /* 0x000ee8000c1e1900 */
[----:B------:R-:W4:Y:S01]  /*0c30*/  LDG.E R5, desc[UR4][R10.64+0xc] ;  /* 0x00000c040a057981 */ /* 0x000f22000c1e1900 */
[----:B-1----:R-:W-:-:S05]  /*0c40*/  IMAD.WIDE.U32 R8, R2, 0x4, R8 ;  /* 0x0000000402087825 */ /* 0x002fca00078e0008 */
[----:B------:R-:W5:Y:S04]  /*0c50*/  LDG.E R3, desc[UR4][R8.64] ;  /* 0x0000000408037981 */ /* 0x000f68000c1e1900 */
[----:B------:R-:W5:Y:S04]  /*0c60*/  LDG.E R18, desc[UR4][R8.64+0x4] ;  /* 0x0000040408127981 */ /* 0x000f68000c1e1900 */
[----:B------:R-:W5:Y:S04]  /*0c70*/  LDG.E R10, desc[UR4][R8.64+0x8] ;  /* 0x00000804080a7981 */ /* 0x000f68000c1e1900 */
[----:B------:R-:W5:Y:S01]  /*0c80*/  LDG.E R20, desc[UR4][R8.64+0xc] ;  /* 0x00000c0408147981 */ /* 0x000f62000c1e1900 */
[----:B0-----:R-:W-:-:S04]  /*0c90*/  IMAD.WIDE.U32 R12, R13, 0x4, R6 ;  /* 0x000000040d0c7825 */ /* 0x001fc800078e0006 */
[--C-:B--2---:R-:W-:Y:S02]  /*0ca0*/  IMAD.WIDE.U32 R14, R15, 0x4, R6.reuse ;  /* 0x000000040f0e7825 */ /* 0x104fe400078e0006 */
[----:B------:R-:W5:Y:S02]  /*0cb0*/  LDG.E R12, desc[UR4][R12.64] ;  /* 0x000000040c0c7981 */ /* 0x000f64000c1e1900 */
[--C-:B---3--:R-:W-:Y:S02]  /*0cc0*/  IMAD.WIDE.U32 R16, R17, 0x4, R6.reuse ;  /* 0x0000000411107825 */ /* 0x108fe400078e0006 */
[----:B------:R-:W2:Y:S02]  /*0cd0*/  LDG.E R14, desc[UR4][R14.64] ;  /* 0x000000040e0e7981 */ /* 0x000ea4000c1e1900 */
[----:B----4-:R-:W-:Y:S02]  /*0ce0*/  IMAD.WIDE.U32 R6, R5, 0x4, R6 ;  /* 0x0000000405067825 */ /* 0x010fe400078e0006 */
[----:B------:R-:W3:Y:S04]  /*0cf0*/  LDG.E R16, desc[UR4][R16.64] ;  /* 0x0000000410107981 */ /* 0x000ee8000c1e1900 */
[----:B------:R-:W4:Y:S01]  /*0d00*/  LDG.E R6, desc[UR4][R6.64] ;  /* 0x0000000406067981 */ /* 0x000f22000c1e1900 */
[----:B------:R-:W-:Y:S01]  /*0d10*/  IADD3 R2, PT, PT, R2, 0x4, RZ ;  /* 0x0000000402027810 */ /* 0x000fe20007ffe0ff */
[----:B-----5:R-:W-:-:S04]  /*0d20*/  FFMA R3, R3, R12, R22 ;  /* 0x0000000c03037223 */ /* 0x020fc80000000016 */
[----:B--2---:R-:W-:-:S04]  /*0d30*/  FFMA R3, R18, R14, R3 ;  /* 0x0000000e12037223 */ /* 0x004fc80000000003 */
[----:B---3--:R-:W-:-:S04]  /*0d40*/  FFMA R3, R10, R16, R3 ;  /* 0x000000100a037223 */ /* 0x008fc80000000003 */
[----:B----4-:R-:W-:-:S07]  /*0d50*/  FFMA R22, R20, R6, R3 ;  /* 0x0000000614167223 */ /* 0x010fce0000000003 */
.L_x_9:
[----:B------:R-:W-:Y:S05]  /*0d60*/  BSYNC.RECONVERGENT B1 ;  /* 0x0000000000017941 */ /* 0x000fea0003800200 */
.L_x_8:
[----:B------:R-:W-:Y:S05]  /*0d70*/  @!P1 BRA `(.L_x_2) ;  /* 0x0000000000689947 */ /* 0x000fea0003800000 */
[----:B------:R-:W0:Y:S08]  /*0d80*/  LDC.64 R8, c[0x0][0x388] ;  /* 0x0000e200ff087b82 */ /* 0x000e300000000a00 */
[----:B------:R-:W1:Y:S08]  /*0d90*/  LDC.64 R10, c[0x0][0x390] ;  /* 0x0000e400ff0a7b82 */ /* 0x000e700000000a00 */
[----:B------:R-:W2:Y:S01]  /*0da0*/  LDC.64 R6, c[0x0][0x398] ;  /* 0x0000e600ff067b82 */ /* 0x000ea20000000a00 */
[----:B0-----:R-:W-:-:S03]  /*0db0*/  IMAD.WIDE.U32 R8, R2, 0x4, R8 ;  /* 0x0000000402087825 */ /* 0x001fc600078e0008 */
[----:B------:R-:W-:Y:S02]  /*0dc0*/  MOV R12, R8 ;  /* 0x00000008000c7202 */ /* 0x000fe40000000f00 */
[----:B------:R-:W-:Y:S01]  /*0dd0*/  MOV R13, R9 ;  /* 0x00000009000d7202 */ /* 0x000fe20000000f00 */
[----:B-1----:R-:W-:Y:S01]  /*0de0*/  IMAD.WIDE.U32 R2, R2, 0x4, R10 ;  /* 0x0000000402027825 */ /* 0x002fe200078e000a */
[----:B------:R-:W-:Y:S02]  /*0df0*/  IADD3 R8, PT, PT, -R4, RZ, RZ ;  /* 0x000000ff04087210 */ /* 0x000fe40007ffe1ff */
[----:B------:R-:W-:Y:S02]  /*0e00*/  MOV R10, R2 ;  /* 0x00000002000a7202 */ /* 0x000fe40000000f00 */
[----:B------:R-:W-:-:S07]  /*0e10*/  MOV R11, R3 ;  /* 0x00000003000b7202 */ /* 0x000fce0000000f00 */
.L_x_10:
[----:B------:R-:W-:Y:S02]  /*0e20*/  MOV R4, R12 ;  /* 0x0000000c00047202 */ /* 0x000fe40000000f00 */
[----:B------:R-:W-:-:S05]  /*0e30*/  MOV R5, R13 ;  /* 0x0000000d00057202 */ /* 0x000fca0000000f00 */
[----:B------:R0:W2:Y:S02]  /*0e40*/  LDG.E R3, desc[UR4][R4.64] ;  /* 0x0000000404037981 */ /* 0x0000a4000c1e1900 */
[----:B0-----:R-:W-:Y:S02]  /*0e50*/  MOV R4, R10 ;  /* 0x0000000a00047202 */ /* 0x001fe40000000f00 */
[----:B------:R-:W-:-:S05]  /*0e60*/  MOV R5, R11 ;  /* 0x0000000b00057202 */ /* 0x000fca0000000f00 */
[----:B------:R-:W3:Y:S01]  /*0e70*/  LDG.E R9, desc[UR4][R4.64] ;  /* 0x0000000404097981 */ /* 0x000ee2000c1e1900 */
[----:B--2---:R-:W-:-:S06]  /*0e80*/  IMAD.WIDE.U32 R2, R3, 0x4, R6 ;  /* 0x0000000403027825 */ /* 0x004fcc00078e0006 */
[----:B------:R-:W3:Y:S01]  /*0e90*/  LDG.E R2, desc[UR4][R2.64] ;  /* 0x0000000402027981 */ /* 0x000ee2000c1e1900 */
[----:B------:R-:W-:-:S04]  /*0ea0*/  IADD3 R8, PT, PT, R8, 0x1, RZ ;  /* 0x0000000108087810 */ /* 0x000fc80007ffe0ff */
[----:B------:R-:W-:Y:S02]  /*0eb0*/  ISETP.NE.AND P0, PT, R8, RZ, PT ;  /* 0x000000ff0800720c */ /* 0x000fe40003f05270 */
[----:B------:R-:W-:Y:S02]  /*0ec0*/  IADD3 R12, P1, PT, R12, 0x4, RZ ;  /* 0x000000040c0c7810 */ /* 0x000fe40007f3e0ff */
[----:B------:R-:W-:Y:S02]  /*0ed0*/  IADD3 R10, P2, PT, R10, 0x4, RZ ;  /* 0x000000040a0a7810 */ /* 0x000fe40007f5e0ff */
[----:B------:R-:W-:Y:S02]  /*0ee0*/  IADD3.X R13, PT, PT, RZ, R13, RZ, P1, !PT ;  /* 0x0000000dff0d7210 */ /* 0x000fe40000ffe4ff */
[----:B------:R-:W-:Y:S01]  /*0ef0*/  IADD3.X R11, PT, PT, RZ, R11, RZ, P2, !PT ;  /* 0x0000000bff0b7210 */ /* 0x000fe200017fe4ff */
[----:B---3--:R-:W-:-:S04]  /*0f00*/  FFMA R22, R9, R2, R22 ;  /* 0x0000000209167223 */ /* 0x008fc80000000016 */
[----:B------:R-:W-:Y:S05]  /*0f10*/  @P0 BRA `(.L_x_10) ;  /* 0xfffffffc00c00947 */ /* 0x000fea000383ffff */
.L_x_2:
[----:B------:R-:W-:Y:S05]  /*0f20*/  BSYNC.RECONVERGENT B0 ;  /* 0x0000000000007941 */ /* 0x000fea0003800200 */
.L_x_1:
[----:B------:R-:W0:Y:S02]  /*0f30*/  LDC.64 R2, c[0x0][0x3a0] ;  /* 0x0000e800ff027b82 */ /* 0x000e240000000a00 */
[----:B0-----:R-:W-:-:S05]  /*0f40*/  IMAD.WIDE.U32 R2, R0, 0x4, R2 ;  /* 0x0000000400027825 */ /* 0x001fca00078e0002 */
[----:B------:R-:W-:Y:S01]  /*0f50*/  STG.E desc[UR4][R2.64], R22 ;  /* 0x0000001602007986 */ /* 0x000fe2000c101904 */
[----:B------:R-:W-:Y:S05]  /*0f60*/  EXIT ;  /* 0x000000000000794d */ /* 0x000fea0003800000 */
.L_x_11:
        /* <DEDUP_REMOVED lines=9> */
.L_x_13:


//--------------------- .nv.shared.reserved.0     --------------------------
	.section	.nv.shared.reserved.0,"aw",@nobits
	.weak		__nv_reservedSMEM_offset_0_alias
	.size		__nv_reservedSMEM_offset_0_alias, 0, 64
	.other		__nv_reservedSMEM_offset_0_alias,@"STO_CUDA_RESERVED_SHARED STV_DEFAULT"
__nv_reservedSMEM_offset_0_alias:
	.zero		0
	.zero		64


//--------------------- .nv.constant0._Z34csrMatrixVectorMultKernelReductionPKjS0_PKfS2_Pfj --------------------------
	.section	.nv.constant0._Z34csrMatrixVectorMultKernelReductionPKjS0_PKfS2_Pfj,"a",@progbits
	.sectionflags	@""
	.align	4
.nv.constant0._Z34csrMatrixVectorMultKernelReductionPKjS0_PKfS2_Pfj:
	.zero		940


//--------------------- .nv.constant0._Z25csrMatrixVectorMultKernelPKjS0_PKfS2_Pfj --------------------------
	.section	.nv.constant0._Z25csrMatrixVectorMultKernelPKjS0_PKfS2_Pfj,"a",@progbits
	.sectionflags	@""
	.align	4
.nv.constant0._Z25csrMatrixVectorMultKernelPKjS0_PKfS2_Pfj:
	.zero		940


//--------------------- SYMBOLS --------------------------

	.type		.nv.reservedSmem.offset0,@object
	.size		.nv.reservedSmem.offset0,0x4
